//
// Generated by NVIDIA NVVM Compiler
//
// Compiler Build ID: CL-36424714
// Cuda compilation tools, release 13.0, V13.0.88
// Based on NVVM 20.0.0
//

.version 9.0
.target sm_100
.address_size 64

	// .globl	_Z10cuda_hellov
.extern .func  (.param .b32 func_retval0) vprintf
(
	.param .b64 vprintf_param_0,
	.param .b64 vprintf_param_1
)
;
.global .align 1 .b8 $str[23] = {72, 101, 108, 108, 111, 32, 87, 111, 114, 108, 100, 32, 102, 114, 111, 109, 32, 71, 80, 85, 33, 10};

.visible .entry _Z10cuda_hellov()
{
	.reg .pred 	%p<2>;
	.reg .b32 	%r<4>;
	.reg .b64 	%rd<3>;

	mov.u32 	%r1, %tid.x;
	setp.ne.s32 	%p1, %r1, 1;
	@%p1 bra 	$L__BB0_2;
	mov.u64 	%rd1, $str;
	cvta.global.u64 	%rd2, %rd1;
	{ // callseq 0, 0
	.param .b64 param0;
	st.param.b64 	[param0], %rd2;
	.param .b64 param1;
	st.param.b64 	[param1], 0;
	.param .b32 retval0;
	call.uni (retval0), 
	vprintf, 
	(
	param0, 
	param1
	);
	ld.param.b32 	%r2, [retval0];
	} // callseq 0
$L__BB0_2:
	ret;

}


// ===== COMPILED SASS (sm_100) =====

	.target	sm_100

	.elftype	@"ET_EXEC"


//--------------------- .note.nv.tkinfo           --------------------------
	.section	.note.nv.tkinfo,"",@"SHT_NOTE"
	.sectionflags	@"SHF_NOTE_NV_TKINFO"
	.tkinfo
        /*0018*/ 	.word	0x00000002
        /*0030*/ 	.string	""
        /*0030*/ 	.string	"ptxas"
        /*0030*/ 	.string	"Cuda compilation tools, release 13.0, V13.0.88"
        /*0030*/ 	.string	"Build cuda_13.0.r13.0/compiler.36424714_0"
        /*0030*/ 	.string	"-arch sm_100 -m 64 "



//--------------------- .note.nv.cuinfo           --------------------------
	.section	.note.nv.cuinfo,"",@"SHT_NOTE"
	.sectionflags	@"SHF_NOTE_NV_CUINFO"
        /*0018*/ 	.short	0x0002
        /*001a*/ 	.short	0x0064
        /*001c*/ 	.short	0x0082
	.zero		2


//--------------------- .nv.info                  --------------------------
	.section	.nv.info,"",@"SHT_CUDA_INFO"
	.align	4


	//----- nvinfo : EIATTR_REGCOUNT
	.align		4
        /*0000*/ 	.byte	0x04, 0x2f
        /*0002*/ 	.short	(.L_2 - .L_1)
	.align		4
.L_1:
        /*0004*/ 	.word	index@(_Z10cuda_hellov)
        /*0008*/ 	.word	0x00000018


	//----- nvinfo : EIATTR_FRAME_SIZE
	.align		4
.L_2:
        /*000c*/ 	.byte	0x04, 0x11
        /*000e*/ 	.short	(.L_4 - .L_3)
	.align		4
.L_3:
        /*0010*/ 	.word	index@(_Z10cuda_hellov)
        /*0014*/ 	.word	0x00000000


	//----- nvinfo : EIATTR_MIN_STACK_SIZE
	.align		4
.L_4:
        /*0018*/ 	.byte	0x04, 0x12
        /*001a*/ 	.short	(.L_6 - .L_5)
	.align		4
.L_5:
        /*001c*/ 	.word	index@(_Z10cuda_hellov)
        /*0020*/ 	.word	0x00000000
.L_6:


//--------------------- .nv.compat                --------------------------
	.section	.nv.compat,"",@"SHT_CUDA_COMPAT_INFO"
	.align	4
        /*0000*/ 	.byte	0x02, 0x09, 0x00, 0x00, 0x02, 0x02, 0x01, 0x00, 0x02, 0x05, 0x05, 0x00, 0x03, 0x07, 0x01, 0x01
        /*0010*/ 	.byte	0x02, 0x03, 0x00, 0x00, 0x02, 0x06, 0x01, 0x00, 0x04, 0x0b, 0x08, 0x00, 0x09, 0x00, 0x00, 0x00
        /*0020*/ 	.byte	0x00, 0x00, 0x00, 0x00


//--------------------- .nv.info._Z10cuda_hellov  --------------------------
	.section	.nv.info._Z10cuda_hellov,"",@"SHT_CUDA_INFO"
	.sectionflags	@""
	.align	4


	//----- nvinfo : EIATTR_CUDA_API_VERSION
	.align		4
        /*0000*/ 	.byte	0x04, 0x37
        /*0002*/ 	.short	(.L_8 - .L_7)
.L_7:
        /*0004*/ 	.word	0x00000082


	//----- nvinfo : EIATTR_SPARSE_MMA_MASK
	.align		4
.L_8:
        /*0008*/ 	.byte	0x03, 0x50
        /*000a*/ 	.short	0x0000


	//----- nvinfo : EIATTR_MAXREG_COUNT
	.align		4
        /*000c*/ 	.byte	0x03, 0x1b
        /*000e*/ 	.short	0x00ff


	//----- nvinfo : EIATTR_EXTERNS
	.align		4
        /*0010*/ 	.byte	0x04, 0x0f
        /*0012*/ 	.short	(.L_10 - .L_9)


	//   ....[0]....
	.align		4
.L_9:
        /*0014*/ 	.word	index@(vprintf)


	//----- nvinfo : EIATTR_MERCURY_ISA_VERSION
	.align		4
.L_10:
        /*0018*/ 	.byte	0x03, 0x5f
        /*001a*/ 	.short	0x0101


	//----- nvinfo : EIATTR_VRC_CTA_INIT_COUNT
	.align		4
        /*001c*/ 	.byte	0x02, 0x4a
	.zero		1
	.zero		1


	//----- nvinfo : EIATTR_SYSCALL_OFFSETS
	.align		4
        /*0020*/ 	.byte	0x04, 0x46
        /*0022*/ 	.short	(.L_12 - .L_11)


	//   ....[0]....
.L_11:
        /*0024*/ 	.word	0x000000b0


	//----- nvinfo : EIATTR_EXIT_INSTR_OFFSETS
	.align		4
.L_12:
        /*0028*/ 	.byte	0x04, 0x1c
        /*002a*/ 	.short	(.L_14 - .L_13)


	//   ....[0]....
.L_13:
        /*002c*/ 	.word	0x00000030


	//   ....[1]....
        /*0030*/ 	.word	0x000000c0


	//----- nvinfo : EIATTR_CRS_STACK_SIZE
	.align		4
.L_14:
        /*0034*/ 	.byte	0x04, 0x1e
        /*0036*/ 	.short	(.L_16 - .L_15)
.L_15:
        /*0038*/ 	.word	0x00000000


	//----- nvinfo : EIATTR_SW_WAR
	.align		4
.L_16:
        /*003c*/ 	.byte	0x04, 0x36
        /*003e*/ 	.short	(.L_18 - .L_17)
.L_17:
        /*0040*/ 	.word	0x00000008
.L_18:


//--------------------- .nv.callgraph             --------------------------
	.section	.nv.callgraph,"",@"SHT_CUDA_CALLGRAPH"
	.align	4
	.sectionentsize	8
	.align		4
        /*0000*/ 	.word	0x00000000
	.align		4
        /*0004*/ 	.word	0xffffffff
	.align		4
        /*0008*/ 	.word	index@(_Z10cuda_hellov)
	.align		4
        /*000c*/ 	.word	index@(vprintf)
	.align		4
        /*0010*/ 	.word	0x00000000
	.align		4
        /*0014*/ 	.word	0xfffffffe
	.align		4
        /*0018*/ 	.word	0x00000000
	.align		4
        /*001c*/ 	.word	0xfffffffd
	.align		4
        /*0020*/ 	.word	0x00000000
	.align		4
        /*0024*/ 	.word	0xfffffffc


//--------------------- .nv.constant4             --------------------------
	.section	.nv.constant4,"a",@progbits
	.align	8
	.align		8
.nv.constant4:
        /*0000*/ 	.dword	vprintf
	.align		8
        /*0008*/ 	.dword	$str


//--------------------- .text._Z10cuda_hellov     --------------------------
	.section	.text._Z10cuda_hellov,"ax",@progbits
	.align	128
        .global         _Z10cuda_hellov
        .type           _Z10cuda_hellov,@function
        .size           _Z10cuda_hellov,(.L_x_2 - _Z10cuda_hellov)
        .other          _Z10cuda_hellov,@"STO_CUDA_ENTRY STV_DEFAULT"
_Z10cuda_hellov:
.text._Z10cuda_hellov:
[----:B------:R-:W0:Y:S01]  /*0000*/  LDC R1, c[0x0][0x37c] ;  /* 0x0000df00ff017b82 */ /* 0x000e220000000800 */
[----:B------:R-:W1:Y:S02]  /*0010*/  S2R R0, SR_TID.X ;  /* 0x0000000000007919 */ /* 0x000e640000002100 */
[----:B-1----:R-:W-:-:S13]  /*0020*/  ISETP.NE.AND P0, PT, R0, 0x1, PT ;  /* 0x000000010000780c */ /* 0x002fda0003f05270 */
[----:B------:R-:W-:Y:S05]  /*0030*/  @P0 EXIT ;  /* 0x000000000000094d */ /* 0x000fea0003800000 */
[----:B------:R-:W-:Y:S01]  /*0040*/  MOV R0, 0x0 ;  /* 0x0000000000007802 */ /* 0x000fe20000000f00 */
[----:B------:R-:W1:Y:S01]  /*0050*/  LDCU.64 UR4, c[0x4][0x8] ;  /* 0x01000100ff0477ac */ /* 0x000e620008000a00 */
[----:B------:R-:W-:Y:S02]  /*0060*/  CS2R R6, SRZ ;  /* 0x0000000000067805 */ /* 0x000fe4000001ff00 */
[----:B------:R2:W3:Y:S01]  /*0070*/  LDC.64 R2, c[0x4][R0] ;  /* 0x0100000000027b82 */ /* 0x0004e20000000a00 */
[----:B-1----:R-:W-:Y:S02]  /*0080*/  IMAD.U32 R4, RZ, RZ, UR4 ;  /* 0x00000004ff047e24 */ /* 0x002fe4000f8e00ff */
[----:B--2---:R-:W-:-:S07]  /*0090*/  IMAD.U32 R5, RZ, RZ, UR5 ;  /* 0x00000005ff057e24 */ /* 0x004fce000f8e00ff */
[----:B------:R-:W-:-:S07]  /*00a0*/  LEPC R20, `(.L_x_0) ;  /* 0x000000001014794e */ /* 0x000fce0000000000 */
[----:B0--3--:R-:W-:Y:S05]  /*00b0*/  CALL.ABS.NOINC R2 ;  /* 0x0000000002007343 */ /* 0x009fea0003c00000 */
.L_x_0:
[----:B------:R-:W-:Y:S05]  /*00c0*/  EXIT ;  /* 0x000000000000794d */ /* 0x000fea0003800000 */
.L_x_1:
[----:B------:R-:W-:-:S00]  /*00d0*/  BRA `(.L_x_1) ;  /* 0xfffffffc00fc7947 */ /* 0x000fc0000383ffff */
[----:B------:R-:W-:-:S00]  /*00e0*/  NOP ;  /* 0x0000000000007918 */ /* 0x000fc00000000000 */
        /* <DEDUP_REMOVED lines=9> */
.L_x_2:


//--------------------- .nv.global.init           --------------------------
	.section	.nv.global.init,"aw",@progbits
.nv.global.init:
	.type		$str,@object
	.size		$str,(.L_0 - $str)
$str:
        /*0000*/ 	.byte	0x48, 0x65, 0x6c, 0x6c, 0x6f, 0x20, 0x57, 0x6f, 0x72, 0x6c, 0x64, 0x20, 0x66, 0x72, 0x6f, 0x6d
        /*0010*/ 	.byte	0x20, 0x47, 0x50, 0x55, 0x21, 0x0a, 0x00
.L_0:


//--------------------- .nv.shared.reserved.0     --------------------------
	.section	.nv.shared.reserved.0,"aw",@nobits
	.weak		__nv_reservedSMEM_offset_0_alias
	.size		__nv_reservedSMEM_offset_0_alias, 0, 64
	.other		__nv_reservedSMEM_offset_0_alias,@"STO_CUDA_RESERVED_SHARED STV_DEFAULT"
__nv_reservedSMEM_offset_0_alias:
	.zero		0
	.zero		64


//--------------------- .nv.constant0._Z10cuda_hellov --------------------------
	.section	.nv.constant0._Z10cuda_hellov,"a",@progbits
	.sectionflags	@""
	.align	4
.nv.constant0._Z10cuda_hellov:
	.zero		896


//--------------------- SYMBOLS --------------------------

	.type		.nv.reservedSmem.offset0,@object
	.size		.nv.reservedSmem.offset0,0x4
	.type		vprintf,@function
